	.headerflags	@"EF_CUDA_TEXMODE_UNIFIED EF_CUDA_64BIT_ADDRESS EF_CUDA_ACCELERATORS EF_CUDA_SM90 EF_CUDA_VIRTUAL_SM(EF_CUDA_SM90)"
	.elftype	@"ET_EXEC"


//--------------------- .nv.info                  --------------------------
	.section	.nv.info,"",@"SHT_CUDA_INFO"
	.align	4


	//----- nvinfo : EIATTR_REGCOUNT
	.align		4
        /*0000*/ 	.byte	0x04, 0x2f
        /*0002*/ 	.short	(.L_1 - .L_0)
	.align		4
.L_0:
        /*0004*/ 	.word	index@(triton_poi_fused_avg_pool2d_11)
        /*0008*/ 	.word	0x00000012


	//----- nvinfo : EIATTR_MIN_STACK_SIZE
	.align		4
.L_1:
        /*000c*/ 	.byte	0x04, 0x12
        /*000e*/ 	.short	(.L_3 - .L_2)
	.align		4
.L_2:
        /*0010*/ 	.word	index@(triton_poi_fused_avg_pool2d_11)
        /*0014*/ 	.word	0x00000000


	//----- nvinfo : EIATTR_FRAME_SIZE
	.align		4
.L_3:
        /*0018*/ 	.byte	0x04, 0x11
        /*001a*/ 	.short	(.L_5 - .L_4)
	.align		4
.L_4:
        /*001c*/ 	.word	index@(triton_poi_fused_avg_pool2d_11)
        /*0020*/ 	.word	0x00000000


	//----- nvinfo : EIATTR_MIN_STACK_SIZE
	.align		4
.L_5:
        /*0024*/ 	.byte	0x04, 0x12
        /*0026*/ 	.short	(.L_7 - .L_6)
	.align		4
.L_6:
        /*0028*/ 	.word	index@(triton_poi_fused_avg_pool2d_11)
        /*002c*/ 	.word	0x00000000
.L_7:


//--------------------- .nv.info.triton_poi_fused_avg_pool2d_11 --------------------------
	.section	.nv.info.triton_poi_fused_avg_pool2d_11,"",@"SHT_CUDA_INFO"
	.sectionflags	@""
	.align	4


	//----- nvinfo : EIATTR_CUDA_API_VERSION
	.align		4
        /*0000*/ 	.byte	0x04, 0x37
        /*0002*/ 	.short	(.L_9 - .L_8)
.L_8:
        /*0004*/ 	.word	0x0000007c


	//----- nvinfo : EIATTR_KPARAM_INFO
	.align		4
.L_9:
        /*0008*/ 	.byte	0x04, 0x17
        /*000a*/ 	.short	(.L_11 - .L_10)
.L_10:
        /*000c*/ 	.word	0x00000000
        /*0010*/ 	.short	0x0002
        /*0012*/ 	.short	0x0010
        /*0014*/ 	.byte	0x00, 0xf0, 0x11, 0x00


	//----- nvinfo : EIATTR_KPARAM_INFO
	.align		4
.L_11:
        /*0018*/ 	.byte	0x04, 0x17
        /*001a*/ 	.short	(.L_13 - .L_12)
.L_12:
        /*001c*/ 	.word	0x00000000
        /*0020*/ 	.short	0x0001
        /*0022*/ 	.short	0x0008
        /*0024*/ 	.byte	0x00, 0xf4, 0x21, 0x00


	//----- nvinfo : EIATTR_KPARAM_INFO
	.align		4
.L_13:
        /*0028*/ 	.byte	0x04, 0x17
        /*002a*/ 	.short	(.L_15 - .L_14)
.L_14:
        /*002c*/ 	.word	0x00000000
        /*0030*/ 	.short	0x0000
        /*0032*/ 	.short	0x0000
        /*0034*/ 	.byte	0x00, 0xf4, 0x21, 0x00


	//----- nvinfo : EIATTR_SPARSE_MMA_MASK
	.align		4
.L_15:
        /*0038*/ 	.byte	0x03, 0x50
        /*003a*/ 	.short	0x0000


	//----- nvinfo : EIATTR_MAXREG_COUNT
	.align		4
        /*003c*/ 	.byte	0x03, 0x1b
        /*003e*/ 	.short	0x00ff


	//----- nvinfo : EIATTR_EXIT_INSTR_OFFSETS
	.align		4
        /*0040*/ 	.byte	0x04, 0x1c
        /*0042*/ 	.short	(.L_17 - .L_16)


	//   ....[0]....
.L_16:
        /*0044*/ 	.word	0x00000280


	//   ....[1]....
        /*0048*/ 	.word	0x000002b0


	//----- nvinfo : EIATTR_REQNTID
	.align		4
.L_17:
        /*004c*/ 	.byte	0x04, 0x10
        /*004e*/ 	.short	(.L_19 - .L_18)
.L_18:
        /*0050*/ 	.word	0x00000080
        /*0054*/ 	.word	0x00000001
        /*0058*/ 	.word	0x00000001


	//----- nvinfo : EIATTR_CBANK_PARAM_SIZE
	.align		4
.L_19:
        /*005c*/ 	.byte	0x03, 0x19
        /*005e*/ 	.short	0x0014


	//----- nvinfo : EIATTR_PARAM_CBANK
	.align		4
        /*0060*/ 	.byte	0x04, 0x0a
        /*0062*/ 	.short	(.L_21 - .L_20)
	.align		4
.L_20:
        /*0064*/ 	.word	index@(.nv.constant0.triton_poi_fused_avg_pool2d_11)
        /*0068*/ 	.short	0x0210
        /*006a*/ 	.short	0x0014


	//----- nvinfo : EIATTR_SW_WAR
	.align		4
.L_21:
        /*006c*/ 	.byte	0x04, 0x36
        /*006e*/ 	.short	(.L_23 - .L_22)
.L_22:
        /*0070*/ 	.word	0x00000008
.L_23:


//--------------------- .nv.callgraph             --------------------------
	.section	.nv.callgraph,"",@"SHT_CUDA_CALLGRAPH"
	.align	4
	.sectionentsize	8
	.align		4
        /*0000*/ 	.word	0x00000000
	.align		4
        /*0004*/ 	.word	0xffffffff
	.align		4
        /*0008*/ 	.word	0x00000000
	.align		4
        /*000c*/ 	.word	0xfffffffe
	.align		4
        /*0010*/ 	.word	0x00000000
	.align		4
        /*0014*/ 	.word	0xfffffffd
	.align		4
        /*0018*/ 	.word	0x00000000
	.align		4
        /*001c*/ 	.word	0xfffffffc


//--------------------- .text.triton_poi_fused_avg_pool2d_11 --------------------------
	.section	.text.triton_poi_fused_avg_pool2d_11,"ax",@progbits
	.align	128
        .global         triton_poi_fused_avg_pool2d_11
        .type           triton_poi_fused_avg_pool2d_11,@function
        .size           triton_poi_fused_avg_pool2d_11,(.L_x_1 - triton_poi_fused_avg_pool2d_11)
        .other          triton_poi_fused_avg_pool2d_11,@"STO_CUDA_ENTRY STV_DEFAULT"
triton_poi_fused_avg_pool2d_11:
.text.triton_poi_fused_avg_pool2d_11:
[----:B------:R-:W0:Y:S02]  /*0000*/  LDC R1, c[0x0][0x28] ;  /* 0x00000a00ff017b82 */ /* 0x000e240000000800 */
[----:B------:R-:W1:Y:S01]  /*0010*/  S2R R0, SR_TID.X ;  /* 0x0000000000007919 */ /* 0x000e620000002100 */
[----:B------:R-:W-:Y:S01]  /*0020*/  CS2R R12, SRZ ;  /* 0x00000000000c7805 */ /* 0x000fe2000001ff00 */
[----:B------:R-:W-:Y:S01]  /*0030*/  ULDC.64 UR4, c[0x0][0x208] ;  /* 0x0000820000047ab9 */ /* 0x000fe20000000a00 */
[----:B------:R-:W2:Y:S01]  /*0040*/  S2R R3, SR_CTAID.X ;  /* 0x0000000000037919 */ /* 0x000ea20000002500 */
[----:B-1----:R-:W-:-:S05]  /*0050*/  LOP3.LUT R0, R0, 0x7f, RZ, 0xc0, !PT ;  /* 0x0000007f00007812 */ /* 0x002fca00078ec0ff */
[----:B--2---:R-:W-:-:S04]  /*0060*/  IMAD R0, R3, 0x80, R0 ;  /* 0x0000008003007824 */ /* 0x004fc800078e0200 */
[C---:B------:R-:W-:Y:S01]  /*0070*/  IMAD.HI R2, R0.reuse, 0x78787879, RZ ;  /* 0x7878787900027827 */ /* 0x040fe200078e02ff */
[----:B------:R-:W-:-:S04]  /*0080*/  ISETP.GE.AND P3, PT, R0, 0x44, PT ;  /* 0x000000440000780c */ /* 0x000fc80003f66270 */
[----:B------:R-:W-:-:S04]  /*0090*/  SHF.R.U32.HI R3, RZ, 0x1f, R2 ;  /* 0x0000001fff037819 */ /* 0x000fc80000011602 */
[----:B------:R-:W-:Y:S02]  /*00a0*/  LEA.HI.SX32 R5, R2, R3, 0x1d ;  /* 0x0000000302057211 */ /* 0x000fe400078feaff */
[----:B------:R-:W1:Y:S03]  /*00b0*/  LDC.64 R2, c[0x0][0x210] ;  /* 0x00008400ff027b82 */ /* 0x000e660000000a00 */
[----:B------:R-:W-:-:S04]  /*00c0*/  IMAD R6, R5, -0x11, R0 ;  /* 0xffffffef05067824 */ /* 0x000fc800078e0200 */
[C---:B------:R-:W-:Y:S01]  /*00d0*/  IMAD.SHL.U32 R4, R6.reuse, 0x2, RZ ;  /* 0x0000000206047824 */ /* 0x040fe200078e00ff */
[C---:B------:R-:W-:Y:S02]  /*00e0*/  ISETP.GT.AND P0, PT, R6.reuse, RZ, !P3 ;  /* 0x000000ff0600720c */ /* 0x040fe40005f04270 */
[----:B------:R-:W-:Y:S01]  /*00f0*/  ISETP.GT.AND P1, PT, R6, -0x1, !P3 ;  /* 0xffffffff0600780c */ /* 0x000fe20005f24270 */
[----:B------:R-:W-:Y:S02]  /*0100*/  IMAD R9, R5, 0x21, R4 ;  /* 0x0000002105097824 */ /* 0x000fe400078e0204 */
[----:B------:R-:W-:-:S03]  /*0110*/  VIADD R6, R4, 0x1 ;  /* 0x0000000104067836 */ /* 0x000fc60000000000 */
[----:B------:R-:W-:Y:S02]  /*0120*/  IADD3 R5, R9, -0x2, RZ ;  /* 0xfffffffe09057810 */ /* 0x000fe40007ffe0ff */
[----:B------:R-:W-:Y:S02]  /*0130*/  IADD3 R7, R9, -0x1, RZ ;  /* 0xffffffff09077810 */ /* 0x000fe40007ffe0ff */
[----:B------:R-:W-:Y:S02]  /*0140*/  ISETP.LT.AND P2, PT, R6, 0x21, P1 ;  /* 0x000000210600780c */ /* 0x000fe40000f41270 */
[----:B------:R-:W-:Y:S01]  /*0150*/  CS2R R14, SRZ ;  /* 0x00000000000e7805 */ /* 0x000fe2000001ff00 */
[----:B-1----:R-:W-:Y:S01]  /*0160*/  IMAD.WIDE R4, R5, 0x4, R2 ;  /* 0x0000000405047825 */ /* 0x002fe200078e0202 */
[----:B------:R-:W-:-:S03]  /*0170*/  IADD3 R11, R9, 0x1, RZ ;  /* 0x00000001090b7810 */ /* 0x000fc60007ffe0ff */
[--C-:B------:R-:W-:Y:S01]  /*0180*/  IMAD.WIDE R6, R7, 0x4, R2.reuse ;  /* 0x0000000407067825 */ /* 0x100fe200078e0202 */
[----:B------:R1:W2:Y:S03]  /*0190*/  @P0 LDG.E.EL R12, desc[UR4][R4.64] ;  /* 0x00000004040c0981 */ /* 0x0002a6000c2e1900 */
[--C-:B------:R-:W-:Y:S01]  /*01a0*/  IMAD.WIDE R8, R9, 0x4, R2.reuse ;  /* 0x0000000409087825 */ /* 0x100fe200078e0202 */
[----:B------:R-:W3:Y:S03]  /*01b0*/  @P0 LDG.E.EL R13, desc[UR4][R6.64] ;  /* 0x00000004060d0981 */ /* 0x000ee6000c2e1900 */
[----:B------:R-:W-:Y:S01]  /*01c0*/  IMAD.WIDE R2, R11, 0x4, R2 ;  /* 0x000000040b027825 */ /* 0x000fe200078e0202 */
[----:B------:R-:W4:Y:S01]  /*01d0*/  @P1 LDG.E.EL R14, desc[UR4][R8.64] ;  /* 0x00000004080e1981 */ /* 0x000f22000c2e1900 */
[----:B------:R-:W1:Y:S03]  /*01e0*/  LDC.64 R10, c[0x0][0x218] ;  /* 0x00008600ff0a7b82 */ /* 0x000e660000000a00 */
[----:B------:R-:W5:Y:S01]  /*01f0*/  @P2 LDG.E.EL R15, desc[UR4][R2.64] ;  /* 0x00000004020f2981 */ /* 0x000f62000c2e1900 */
[----:B-1----:R-:W-:Y:S01]  /*0200*/  IMAD.WIDE R4, R0, 0x4, R10 ;  /* 0x0000000400047825 */ /* 0x002fe200078e020a */
[----:B--2---:R-:W-:-:S02]  /*0210*/  SEL R12, R12, RZ, P0 ;  /* 0x000000ff0c0c7207 */ /* 0x004fc40000000000 */
[----:B---3--:R-:W-:Y:S02]  /*0220*/  SEL R13, R13, RZ, P0 ;  /* 0x000000ff0d0d7207 */ /* 0x008fe40000000000 */
[----:B----4-:R-:W-:-:S03]  /*0230*/  SEL R14, R14, RZ, P1 ;  /* 0x000000ff0e0e7207 */ /* 0x010fc60000800000 */
[----:B------:R-:W-:Y:S01]  /*0240*/  FADD R13, R12, R13 ;  /* 0x0000000d0c0d7221 */ /* 0x000fe20000000000 */
[----:B-----5:R-:W-:-:S03]  /*0250*/  SEL R15, R15, RZ, P2 ;  /* 0x000000ff0f0f7207 */ /* 0x020fc60001000000 */
[----:B------:R-:W-:-:S04]  /*0260*/  FADD R14, R13, R14 ;  /* 0x0000000e0d0e7221 */ /* 0x000fc80000000000 */
[----:B------:R-:W-:Y:S01]  /*0270*/  FADD R15, R14, R15 ;  /* 0x0000000f0e0f7221 */ /* 0x000fe20000000000 */
[----:B------:R-:W-:Y:S06]  /*0280*/  @P3 EXIT ;  /* 0x000000000000394d */ /* 0x000fec0003800000 */
[----:B------:R-:W-:-:S05]  /*0290*/  FMUL R15, R15, 0.25 ;  /* 0x3e8000000f0f7820 */ /* 0x000fca0000400000 */
[----:B------:R-:W-:Y:S01]  /*02a0*/  STG.E desc[UR4][R4.64], R15 ;  /* 0x0000000f04007986 */ /* 0x000fe2000c101904 */
[----:B------:R-:W-:Y:S05]  /*02b0*/  EXIT ;  /* 0x000000000000794d */ /* 0x000fea0003800000 */
.L_x_0:
[----:B------:R-:W-:-:S00]  /*02c0*/  BRA `(.L_x_0) ;  /* 0xfffffffc00fc7947 */ /* 0x000fc0000383ffff */
[----:B------:R-:W-:-:S00]  /*02d0*/  NOP ;  /* 0x0000000000007918 */ /* 0x000fc00000000000 */
        /* <DEDUP_REMOVED lines=10> */
.L_x_1:


//--------------------- .nv.constant0.triton_poi_fused_avg_pool2d_11 --------------------------
	.section	.nv.constant0.triton_poi_fused_avg_pool2d_11,"a",@progbits
	.sectionflags	@""
	.align	4
.nv.constant0.triton_poi_fused_avg_pool2d_11:
	.zero		548
